	.headerflags	@"EF_CUDA_TEXMODE_UNIFIED EF_CUDA_64BIT_ADDRESS EF_CUDA_ACCELERATORS EF_CUDA_SM90 EF_CUDA_VIRTUAL_SM(EF_CUDA_SM90)"
	.elftype	@"ET_EXEC"


//--------------------- .nv.info                  --------------------------
	.section	.nv.info,"",@"SHT_CUDA_INFO"
	.align	4


	//----- nvinfo : EIATTR_REGCOUNT
	.align		4
        /*0000*/ 	.byte	0x04, 0x2f
        /*0002*/ 	.short	(.L_1 - .L_0)
	.align		4
.L_0:
        /*0004*/ 	.word	index@(triton_per_fused_mean_3)
        /*0008*/ 	.word	0x0000000e


	//----- nvinfo : EIATTR_MIN_STACK_SIZE
	.align		4
.L_1:
        /*000c*/ 	.byte	0x04, 0x12
        /*000e*/ 	.short	(.L_3 - .L_2)
	.align		4
.L_2:
        /*0010*/ 	.word	index@(triton_per_fused_mean_3)
        /*0014*/ 	.word	0x00000000


	//----- nvinfo : EIATTR_FRAME_SIZE
	.align		4
.L_3:
        /*0018*/ 	.byte	0x04, 0x11
        /*001a*/ 	.short	(.L_5 - .L_4)
	.align		4
.L_4:
        /*001c*/ 	.word	index@(triton_per_fused_mean_3)
        /*0020*/ 	.word	0x00000000


	//----- nvinfo : EIATTR_MIN_STACK_SIZE
	.align		4
.L_5:
        /*0024*/ 	.byte	0x04, 0x12
        /*0026*/ 	.short	(.L_7 - .L_6)
	.align		4
.L_6:
        /*0028*/ 	.word	index@(triton_per_fused_mean_3)
        /*002c*/ 	.word	0x00000000
.L_7:


//--------------------- .nv.info.triton_per_fused_mean_3 --------------------------
	.section	.nv.info.triton_per_fused_mean_3,"",@"SHT_CUDA_INFO"
	.sectionflags	@""
	.align	4


	//----- nvinfo : EIATTR_CUDA_API_VERSION
	.align		4
        /*0000*/ 	.byte	0x04, 0x37
        /*0002*/ 	.short	(.L_9 - .L_8)
.L_8:
        /*0004*/ 	.word	0x0000007c


	//----- nvinfo : EIATTR_KPARAM_INFO
	.align		4
.L_9:
        /*0008*/ 	.byte	0x04, 0x17
        /*000a*/ 	.short	(.L_11 - .L_10)
.L_10:
        /*000c*/ 	.word	0x00000000
        /*0010*/ 	.short	0x0004
        /*0012*/ 	.short	0x001c
        /*0014*/ 	.byte	0x00, 0xf0, 0x11, 0x00


	//----- nvinfo : EIATTR_KPARAM_INFO
	.align		4
.L_11:
        /*0018*/ 	.byte	0x04, 0x17
        /*001a*/ 	.short	(.L_13 - .L_12)
.L_12:
        /*001c*/ 	.word	0x00000000
        /*0020*/ 	.short	0x0003
        /*0022*/ 	.short	0x0018
        /*0024*/ 	.byte	0x00, 0xf0, 0x11, 0x00


	//----- nvinfo : EIATTR_KPARAM_INFO
	.align		4
.L_13:
        /*0028*/ 	.byte	0x04, 0x17
        /*002a*/ 	.short	(.L_15 - .L_14)
.L_14:
        /*002c*/ 	.word	0x00000000
        /*0030*/ 	.short	0x0002
        /*0032*/ 	.short	0x0010
        /*0034*/ 	.byte	0x00, 0xf4, 0x21, 0x00


	//----- nvinfo : EIATTR_KPARAM_INFO
	.align		4
.L_15:
        /*0038*/ 	.byte	0x04, 0x17
        /*003a*/ 	.short	(.L_17 - .L_16)
.L_16:
        /*003c*/ 	.word	0x00000000
        /*0040*/ 	.short	0x0001
        /*0042*/ 	.short	0x0008
        /*0044*/ 	.byte	0x00, 0xf4, 0x21, 0x00


	//----- nvinfo : EIATTR_KPARAM_INFO
	.align		4
.L_17:
        /*0048*/ 	.byte	0x04, 0x17
        /*004a*/ 	.short	(.L_19 - .L_18)
.L_18:
        /*004c*/ 	.word	0x00000000
        /*0050*/ 	.short	0x0000
        /*0052*/ 	.short	0x0000
        /*0054*/ 	.byte	0x00, 0xf4, 0x21, 0x00


	//----- nvinfo : EIATTR_SPARSE_MMA_MASK
	.align		4
.L_19:
        /*0058*/ 	.byte	0x03, 0x50
        /*005a*/ 	.short	0x0000


	//----- nvinfo : EIATTR_MAXREG_COUNT
	.align		4
        /*005c*/ 	.byte	0x03, 0x1b
        /*005e*/ 	.short	0x00ff


	//----- nvinfo : EIATTR_COOP_GROUP_MASK_REGIDS
	.align		4
        /*0060*/ 	.byte	0x04, 0x29
        /*0062*/ 	.short	(.L_21 - .L_20)


	//   ....[0]....
.L_20:
        /*0064*/ 	.word	0xffffffff


	//   ....[1]....
        /*0068*/ 	.word	0xffffffff


	//   ....[2]....
        /*006c*/ 	.word	0xffffffff


	//   ....[3]....
        /*0070*/ 	.word	0xffffffff


	//----- nvinfo : EIATTR_COOP_GROUP_INSTR_OFFSETS
	.align		4
.L_21:
        /*0074*/ 	.byte	0x04, 0x28
        /*0076*/ 	.short	(.L_23 - .L_22)


	//   ....[0]....
.L_22:
        /*0078*/ 	.word	0x000001f0


	//   ....[1]....
        /*007c*/ 	.word	0x00000210


	//   ....[2]....
        /*0080*/ 	.word	0x00000230


	//   ....[3]....
        /*0084*/ 	.word	0x00000250


	//----- nvinfo : EIATTR_EXIT_INSTR_OFFSETS
	.align		4
.L_23:
        /*0088*/ 	.byte	0x04, 0x1c
        /*008a*/ 	.short	(.L_25 - .L_24)


	//   ....[0]....
.L_24:
        /*008c*/ 	.word	0x00000270


	//   ....[1]....
        /*0090*/ 	.word	0x00000290


	//----- nvinfo : EIATTR_REQNTID
	.align		4
.L_25:
        /*0094*/ 	.byte	0x04, 0x10
        /*0096*/ 	.short	(.L_27 - .L_26)
.L_26:
        /*0098*/ 	.word	0x00000040
        /*009c*/ 	.word	0x00000001
        /*00a0*/ 	.word	0x00000001


	//----- nvinfo : EIATTR_CBANK_PARAM_SIZE
	.align		4
.L_27:
        /*00a4*/ 	.byte	0x03, 0x19
        /*00a6*/ 	.short	0x0020


	//----- nvinfo : EIATTR_PARAM_CBANK
	.align		4
        /*00a8*/ 	.byte	0x04, 0x0a
        /*00aa*/ 	.short	(.L_29 - .L_28)
	.align		4
.L_28:
        /*00ac*/ 	.word	index@(.nv.constant0.triton_per_fused_mean_3)
        /*00b0*/ 	.short	0x0210
        /*00b2*/ 	.short	0x0020


	//----- nvinfo : EIATTR_SW_WAR
	.align		4
.L_29:
        /*00b4*/ 	.byte	0x04, 0x36
        /*00b6*/ 	.short	(.L_31 - .L_30)
.L_30:
        /*00b8*/ 	.word	0x00000008
.L_31:


//--------------------- .nv.callgraph             --------------------------
	.section	.nv.callgraph,"",@"SHT_CUDA_CALLGRAPH"
	.align	4
	.sectionentsize	8
	.align		4
        /*0000*/ 	.word	0x00000000
	.align		4
        /*0004*/ 	.word	0xffffffff
	.align		4
        /*0008*/ 	.word	0x00000000
	.align		4
        /*000c*/ 	.word	0xfffffffe
	.align		4
        /*0010*/ 	.word	0x00000000
	.align		4
        /*0014*/ 	.word	0xfffffffd
	.align		4
        /*0018*/ 	.word	0x00000000
	.align		4
        /*001c*/ 	.word	0xfffffffc


//--------------------- .text.triton_per_fused_mean_3 --------------------------
	.section	.text.triton_per_fused_mean_3,"ax",@progbits
	.align	128
        .global         triton_per_fused_mean_3
        .type           triton_per_fused_mean_3,@function
        .size           triton_per_fused_mean_3,(.L_x_1 - triton_per_fused_mean_3)
        .other          triton_per_fused_mean_3,@"STO_CUDA_ENTRY STV_DEFAULT"
triton_per_fused_mean_3:
.text.triton_per_fused_mean_3:
[----:B------:R-:W0:Y:S02]  /*0000*/  LDC R1, c[0x0][0x28] ;  /* 0x00000a00ff017b82 */ /* 0x000e240000000800 */
[----:B------:R-:W1:Y:S01]  /*0010*/  S2R R0, SR_CTAID.X ;  /* 0x0000000000007919 */ /* 0x000e620000002500 */
[----:B------:R-:W2:Y:S01]  /*0020*/  LDC.64 R4, c[0x0][0x210] ;  /* 0x00008400ff047b82 */ /* 0x000ea20000000a00 */
[----:B------:R-:W-:Y:S01]  /*0030*/  ULDC.64 UR4, c[0x0][0x208] ;  /* 0x0000820000047ab9 */ /* 0x000fe20000000a00 */
[----:B------:R-:W3:Y:S01]  /*0040*/  S2R R11, SR_TID.X ;  /* 0x00000000000b7919 */ /* 0x000ee20000002100 */
[----:B-1----:R-:W-:-:S04]  /*0050*/  SHF.R.S32.HI R3, RZ, 0x1f, R0 ;  /* 0x0000001fff037819 */ /* 0x002fc80000011400 */
[----:B------:R-:W-:Y:S02]  /*0060*/  LEA.HI R6, R3, R0, RZ, 0xc ;  /* 0x0000000003067211 */ /* 0x000fe400078f60ff */
[----:B------:R-:W1:Y:S02]  /*0070*/  LDC.64 R2, c[0x0][0x218] ;  /* 0x00008600ff027b82 */ /* 0x000e640000000a00 */
[----:B------:R-:W-:Y:S02]  /*0080*/  SHF.R.S32.HI R7, RZ, 0xc, R6 ;  /* 0x0000000cff077819 */ /* 0x000fe40000011406 */
[----:B------:R-:W-:Y:S02]  /*0090*/  LOP3.LUT R9, R6, 0xfffff000, RZ, 0xc0, !PT ;  /* 0xfffff00006097812 */ /* 0x000fe400078ec0ff */
[----:B------:R-:W-:Y:S02]  /*00a0*/  LEA.HI R8, R7, R7, RZ, 0x9 ;  /* 0x0000000707087211 */ /* 0x000fe400078f48ff */
[----:B---3--:R-:W-:Y:S01]  /*00b0*/  LOP3.LUT R6, R11, 0xf, RZ, 0xc0, !PT ;  /* 0x0000000f0b067812 */ /* 0x008fe200078ec0ff */
[----:B------:R-:W-:Y:S01]  /*00c0*/  IMAD.IADD R9, R0, 0x1, -R9 ;  /* 0x0000000100097824 */ /* 0x000fe200078e0a09 */
[----:B------:R-:W-:-:S02]  /*00d0*/  LOP3.LUT R8, R8, 0xfffffe00, RZ, 0xc0, !PT ;  /* 0xfffffe0008087812 */ /* 0x000fc400078ec0ff */
[C---:B------:R-:W-:Y:S01]  /*00e0*/  ISETP.GE.U32.AND P0, PT, R6.reuse, 0x9, PT ;  /* 0x000000090600780c */ /* 0x040fe20003f06070 */
[----:B------:R-:W-:Y:S02]  /*00f0*/  IMAD R10, R6, 0x1000, R9 ;  /* 0x00001000060a7824 */ /* 0x000fe400078e0209 */
[C---:B------:R-:W-:Y:S02]  /*0100*/  IMAD.IADD R9, R7.reuse, 0x1, -R8 ;  /* 0x0000000107097824 */ /* 0x040fe400078e0a08 */
[----:B------:R-:W-:Y:S02]  /*0110*/  IMAD R7, R7, 0x9000, R10 ;  /* 0x0000900007077824 */ /* 0x000fe400078e020a */
[----:B------:R-:W-:Y:S02]  /*0120*/  IMAD R9, R9, 0x9, R6 ;  /* 0x0000000909097824 */ /* 0x000fe400078e0206 */
[----:B--2---:R-:W-:Y:S01]  /*0130*/  IMAD.WIDE R4, R7, 0x4, R4 ;  /* 0x0000000407047825 */ /* 0x004fe200078e0204 */
[----:B------:R-:W-:-:S03]  /*0140*/  CS2R R6, SRZ ;  /* 0x0000000000067805 */ /* 0x000fc6000001ff00 */
[----:B-1----:R-:W-:-:S03]  /*0150*/  IMAD.WIDE R2, R9, 0x4, R2 ;  /* 0x0000000409027825 */ /* 0x002fc600078e0202 */
[----:B------:R-:W2:Y:S04]  /*0160*/  @!P0 LDG.E R6, desc[UR4][R4.64] ;  /* 0x0000000404068981 */ /* 0x000ea8000c1e1900 */
[----:B------:R1:W3:Y:S02]  /*0170*/  @!P0 LDG.E.EL R7, desc[UR4][R2.64] ;  /* 0x0000000402078981 */ /* 0x0002e4000c2e1900 */
[----:B-1----:R-:W1:Y:S02]  /*0180*/  LDC.64 R2, c[0x0][0x220] ;  /* 0x00008800ff027b82 */ /* 0x002e640000000a00 */
[----:B-1----:R-:W-:Y:S01]  /*0190*/  IMAD.WIDE R2, R0, 0x4, R2 ;  /* 0x0000000400027825 */ /* 0x002fe200078e0202 */
[----:B--2---:R-:W-:Y:S02]  /*01a0*/  SEL R6, R6, RZ, !P0 ;  /* 0x000000ff06067207 */ /* 0x004fe40004000000 */
[----:B---3--:R-:W-:-:S05]  /*01b0*/  SEL R7, R7, RZ, !P0 ;  /* 0x000000ff07077207 */ /* 0x008fca0004000000 */
[----:B------:R-:W-:-:S05]  /*01c0*/  FADD R7, R6, R7 ;  /* 0x0000000706077221 */ /* 0x000fca0000000000 */
[----:B------:R-:W-:Y:S02]  /*01d0*/  FSEL R7, R7, RZ, !P0 ;  /* 0x000000ff07077208 */ /* 0x000fe40004000000 */
[----:B------:R-:W-:-:S03]  /*01e0*/  LOP3.LUT P0, RZ, R11, 0x3f, RZ, 0xc0, !PT ;  /* 0x0000003f0bff7812 */ /* 0x000fc6000780c0ff */
[----:B------:R-:W1:Y:S02]  /*01f0*/  SHFL.BFLY PT, R6, R7, 0x8, 0x1f ;  /* 0x0d001f0007067f89 */ /* 0x000e6400000e0000 */
[----:B-1----:R-:W-:-:S05]  /*0200*/  FADD R6, R7, R6 ;  /* 0x0000000607067221 */ /* 0x002fca0000000000 */
[----:B------:R-:W1:Y:S02]  /*0210*/  SHFL.BFLY PT, R9, R6, 0x4, 0x1f ;  /* 0x0c801f0006097f89 */ /* 0x000e6400000e0000 */
[----:B-1----:R-:W-:-:S05]  /*0220*/  FADD R9, R6, R9 ;  /* 0x0000000906097221 */ /* 0x002fca0000000000 */
[----:B------:R-:W1:Y:S02]  /*0230*/  SHFL.BFLY PT, R8, R9, 0x2, 0x1f ;  /* 0x0c401f0009087f89 */ /* 0x000e6400000e0000 */
[----:B-1----:R-:W-:-:S05]  /*0240*/  FADD R8, R9, R8 ;  /* 0x0000000809087221 */ /* 0x002fca0000000000 */
[----:B------:R-:W1:Y:S02]  /*0250*/  SHFL.BFLY PT, R5, R8, 0x1, 0x1f ;  /* 0x0c201f0008057f89 */ /* 0x000e6400000e0000 */
[----:B-1----:R-:W-:Y:S01]  /*0260*/  FADD R5, R8, R5 ;  /* 0x0000000508057221 */ /* 0x002fe20000000000 */
[----:B------:R-:W-:Y:S06]  /*0270*/  @P0 EXIT ;  /* 0x000000000000094d */ /* 0x000fec0003800000 */
[----:B------:R-:W-:Y:S01]  /*0280*/  STG.E desc[UR4][R2.64], R5 ;  /* 0x0000000502007986 */ /* 0x000fe2000c101904 */
[----:B------:R-:W-:Y:S05]  /*0290*/  EXIT ;  /* 0x000000000000794d */ /* 0x000fea0003800000 */
.L_x_0:
[----:B------:R-:W-:-:S00]  /*02a0*/  BRA `(.L_x_0) ;  /* 0xfffffffc00fc7947 */ /* 0x000fc0000383ffff */
[----:B------:R-:W-:-:S00]  /*02b0*/  NOP ;  /* 0x0000000000007918 */ /* 0x000fc00000000000 */
        /* <DEDUP_REMOVED lines=12> */
.L_x_1:


//--------------------- .nv.constant0.triton_per_fused_mean_3 --------------------------
	.section	.nv.constant0.triton_per_fused_mean_3,"a",@progbits
	.sectionflags	@""
	.align	4
.nv.constant0.triton_per_fused_mean_3:
	.zero		560
